//
// Generated by NVIDIA NVVM Compiler
//
// Compiler Build ID: CL-36424714
// Cuda compilation tools, release 13.0, V13.0.88
// Based on NVVM 20.0.0
//

.version 9.0
.target sm_100
.address_size 64

	// .globl	_Z14Ex_Scan_KernelPjS_S_i
// _ZZ14Ex_Scan_KernelPjS_S_iE10scan_array has been demoted
// _ZZ15vector_additionPjS_iE8addition has been demoted

.visible .entry _Z14Ex_Scan_KernelPjS_S_i(
	.param .u64 .ptr .align 1 _Z14Ex_Scan_KernelPjS_S_i_param_0,
	.param .u64 .ptr .align 1 _Z14Ex_Scan_KernelPjS_S_i_param_1,
	.param .u64 .ptr .align 1 _Z14Ex_Scan_KernelPjS_S_i_param_2,
	.param .u32 _Z14Ex_Scan_KernelPjS_S_i_param_3
)
{
	.reg .pred 	%p<26>;
	.reg .b32 	%r<150>;
	.reg .b32 	%f<10>;
	.reg .b64 	%rd<21>;
	// demoted variable
	.shared .align 4 .b8 _ZZ14Ex_Scan_KernelPjS_S_iE10scan_array[2048];
	ld.param.u64 	%rd4, [_Z14Ex_Scan_KernelPjS_S_i_param_0];
	ld.param.u64 	%rd5, [_Z14Ex_Scan_KernelPjS_S_i_param_1];
	ld.param.u64 	%rd6, [_Z14Ex_Scan_KernelPjS_S_i_param_2];
	ld.param.u32 	%r9, [_Z14Ex_Scan_KernelPjS_S_i_param_3];
	cvta.to.global.u64 	%rd1, %rd5;
	cvta.to.global.u64 	%rd2, %rd4;
	cvta.to.global.u64 	%rd3, %rd6;
	mov.u32 	%r1, %ctaid.x;
	shl.b32 	%r10, %r1, 9;
	mov.u32 	%r2, %tid.x;
	add.s32 	%r3, %r10, %r2;
	setp.ge.u32 	%p1, %r3, %r9;
	shl.b32 	%r11, %r2, 2;
	mov.u32 	%r12, _ZZ14Ex_Scan_KernelPjS_S_iE10scan_array;
	add.s32 	%r4, %r12, %r11;
	@%p1 bra 	$L__BB0_2;
	mul.wide.u32 	%rd7, %r3, 4;
	add.s64 	%rd8, %rd3, %rd7;
	ld.global.u32 	%r14, [%rd8];
	st.shared.u32 	[%r4], %r14;
	bra.uni 	$L__BB0_3;
$L__BB0_2:
	mov.b32 	%r13, 0;
	st.shared.u32 	[%r4], %r13;
$L__BB0_3:
	add.s32 	%r5, %r3, 256;
	setp.ge.u32 	%p2, %r5, %r9;
	@%p2 bra 	$L__BB0_5;
	mul.wide.u32 	%rd9, %r5, 4;
	add.s64 	%rd10, %rd3, %rd9;
	ld.global.u32 	%r16, [%rd10];
	st.shared.u32 	[%r4+1024], %r16;
	bra.uni 	$L__BB0_6;
$L__BB0_5:
	mov.b32 	%r15, 0;
	st.shared.u32 	[%r4+1024], %r15;
$L__BB0_6:
	bar.sync 	0;
	setp.ne.s32 	%p3, %r2, 0;
	@%p3 bra 	$L__BB0_8;
	mov.u32 	%r18, %ntid.x;
	shl.b32 	%r19, %r18, 3;
	add.s32 	%r21, %r12, %r19;
	ld.shared.u32 	%r149, [%r21+-4];
$L__BB0_8:
	bar.sync 	0;
	add.s32 	%r8, %r2, 1;
	setp.gt.u32 	%p4, %r2, 255;
	@%p4 bra 	$L__BB0_10;
	shl.b32 	%r22, %r8, 3;
	add.s32 	%r24, %r12, %r22;
	ld.shared.u32 	%r25, [%r24+-8];
	ld.shared.u32 	%r26, [%r24+-4];
	add.s32 	%r27, %r26, %r25;
	st.shared.u32 	[%r24+-4], %r27;
$L__BB0_10:
	bar.sync 	0;
	setp.gt.u32 	%p5, %r2, 127;
	@%p5 bra 	$L__BB0_12;
	shl.b32 	%r28, %r8, 4;
	add.s32 	%r30, %r12, %r28;
	ld.shared.u32 	%r31, [%r30+-12];
	ld.shared.u32 	%r32, [%r30+-4];
	add.s32 	%r33, %r32, %r31;
	st.shared.u32 	[%r30+-4], %r33;
$L__BB0_12:
	bar.sync 	0;
	setp.gt.u32 	%p6, %r2, 63;
	@%p6 bra 	$L__BB0_14;
	shl.b32 	%r34, %r8, 5;
	add.s32 	%r36, %r12, %r34;
	ld.shared.u32 	%r37, [%r36+-20];
	ld.shared.u32 	%r38, [%r36+-4];
	add.s32 	%r39, %r38, %r37;
	st.shared.u32 	[%r36+-4], %r39;
$L__BB0_14:
	bar.sync 	0;
	setp.gt.u32 	%p7, %r2, 31;
	@%p7 bra 	$L__BB0_16;
	shl.b32 	%r40, %r8, 6;
	add.s32 	%r42, %r12, %r40;
	ld.shared.u32 	%r43, [%r42+-36];
	ld.shared.u32 	%r44, [%r42+-4];
	add.s32 	%r45, %r44, %r43;
	st.shared.u32 	[%r42+-4], %r45;
$L__BB0_16:
	bar.sync 	0;
	setp.gt.u32 	%p8, %r2, 15;
	@%p8 bra 	$L__BB0_18;
	shl.b32 	%r46, %r8, 7;
	add.s32 	%r48, %r12, %r46;
	ld.shared.u32 	%r49, [%r48+-68];
	ld.shared.u32 	%r50, [%r48+-4];
	add.s32 	%r51, %r50, %r49;
	st.shared.u32 	[%r48+-4], %r51;
$L__BB0_18:
	bar.sync 	0;
	setp.gt.u32 	%p9, %r2, 7;
	@%p9 bra 	$L__BB0_20;
	shl.b32 	%r52, %r8, 8;
	add.s32 	%r54, %r12, %r52;
	ld.shared.u32 	%r55, [%r54+-132];
	ld.shared.u32 	%r56, [%r54+-4];
	add.s32 	%r57, %r56, %r55;
	st.shared.u32 	[%r54+-4], %r57;
$L__BB0_20:
	bar.sync 	0;
	setp.gt.u32 	%p10, %r2, 3;
	@%p10 bra 	$L__BB0_22;
	shl.b32 	%r58, %r8, 9;
	add.s32 	%r60, %r12, %r58;
	ld.shared.u32 	%r61, [%r60+-260];
	ld.shared.u32 	%r62, [%r60+-4];
	add.s32 	%r63, %r62, %r61;
	st.shared.u32 	[%r60+-4], %r63;
$L__BB0_22:
	bar.sync 	0;
	setp.gt.u32 	%p11, %r2, 1;
	@%p11 bra 	$L__BB0_24;
	shl.b32 	%r64, %r8, 10;
	add.s32 	%r66, %r12, %r64;
	ld.shared.u32 	%r67, [%r66+-516];
	ld.shared.u32 	%r68, [%r66+-4];
	add.s32 	%r69, %r68, %r67;
	st.shared.u32 	[%r66+-4], %r69;
$L__BB0_24:
	setp.ne.s32 	%p12, %r2, 0;
	bar.sync 	0;
	@%p12 bra 	$L__BB0_26;
	ld.shared.u32 	%r70, [_ZZ14Ex_Scan_KernelPjS_S_iE10scan_array+1020];
	ld.shared.u32 	%r71, [_ZZ14Ex_Scan_KernelPjS_S_iE10scan_array+2044];
	add.s32 	%r72, %r71, %r70;
	st.shared.u32 	[_ZZ14Ex_Scan_KernelPjS_S_iE10scan_array+2044], %r72;
$L__BB0_26:
	setp.ne.s32 	%p13, %r2, 0;
	bar.sync 	0;
	@%p13 bra 	$L__BB0_30;
	mov.u32 	%r73, %ntid.x;
	shl.b32 	%r74, %r73, 3;
	add.s32 	%r76, %r12, %r74;
	mov.b32 	%r77, 0;
	st.shared.u32 	[%r76+-4], %r77;
	setp.ne.s32 	%p14, %r1, 0;
	@%p14 bra 	$L__BB0_29;
	mov.b32 	%r78, 0;
	st.global.u32 	[%rd2], %r78;
$L__BB0_29:
	ld.shared.u32 	%r79, [_ZZ14Ex_Scan_KernelPjS_S_iE10scan_array+2044];
	cvt.rn.f32.u32 	%f1, %r79;
	ld.shared.u32 	%r80, [_ZZ14Ex_Scan_KernelPjS_S_iE10scan_array+1020];
	add.s32 	%r81, %r80, %r79;
	st.shared.u32 	[_ZZ14Ex_Scan_KernelPjS_S_iE10scan_array+2044], %r81;
	cvt.rzi.u32.f32 	%r82, %f1;
	st.shared.u32 	[_ZZ14Ex_Scan_KernelPjS_S_iE10scan_array+1020], %r82;
$L__BB0_30:
	setp.gt.u32 	%p15, %r2, 1;
	bar.sync 	0;
	@%p15 bra 	$L__BB0_32;
	shl.b32 	%r83, %r8, 10;
	add.s32 	%r85, %r12, %r83;
	ld.shared.u32 	%r86, [%r85+-4];
	cvt.rn.f32.u32 	%f2, %r86;
	ld.shared.u32 	%r87, [%r85+-516];
	add.s32 	%r88, %r87, %r86;
	st.shared.u32 	[%r85+-4], %r88;
	cvt.rzi.u32.f32 	%r89, %f2;
	st.shared.u32 	[%r85+-516], %r89;
$L__BB0_32:
	setp.gt.u32 	%p16, %r2, 3;
	bar.sync 	0;
	@%p16 bra 	$L__BB0_34;
	shl.b32 	%r90, %r8, 9;
	add.s32 	%r92, %r12, %r90;
	ld.shared.u32 	%r93, [%r92+-4];
	cvt.rn.f32.u32 	%f3, %r93;
	ld.shared.u32 	%r94, [%r92+-260];
	add.s32 	%r95, %r94, %r93;
	st.shared.u32 	[%r92+-4], %r95;
	cvt.rzi.u32.f32 	%r96, %f3;
	st.shared.u32 	[%r92+-260], %r96;
$L__BB0_34:
	setp.gt.u32 	%p17, %r2, 7;
	bar.sync 	0;
	@%p17 bra 	$L__BB0_36;
	shl.b32 	%r97, %r8, 8;
	add.s32 	%r99, %r12, %r97;
	ld.shared.u32 	%r100, [%r99+-4];
	cvt.rn.f32.u32 	%f4, %r100;
	ld.shared.u32 	%r101, [%r99+-132];
	add.s32 	%r102, %r101, %r100;
	st.shared.u32 	[%r99+-4], %r102;
	cvt.rzi.u32.f32 	%r103, %f4;
	st.shared.u32 	[%r99+-132], %r103;
$L__BB0_36:
	setp.gt.u32 	%p18, %r2, 15;
	bar.sync 	0;
	@%p18 bra 	$L__BB0_38;
	shl.b32 	%r104, %r8, 7;
	add.s32 	%r106, %r12, %r104;
	ld.shared.u32 	%r107, [%r106+-4];
	cvt.rn.f32.u32 	%f5, %r107;
	ld.shared.u32 	%r108, [%r106+-68];
	add.s32 	%r109, %r108, %r107;
	st.shared.u32 	[%r106+-4], %r109;
	cvt.rzi.u32.f32 	%r110, %f5;
	st.shared.u32 	[%r106+-68], %r110;
$L__BB0_38:
	setp.gt.u32 	%p19, %r2, 31;
	bar.sync 	0;
	@%p19 bra 	$L__BB0_40;
	shl.b32 	%r111, %r8, 6;
	add.s32 	%r113, %r12, %r111;
	ld.shared.u32 	%r114, [%r113+-4];
	cvt.rn.f32.u32 	%f6, %r114;
	ld.shared.u32 	%r115, [%r113+-36];
	add.s32 	%r116, %r115, %r114;
	st.shared.u32 	[%r113+-4], %r116;
	cvt.rzi.u32.f32 	%r117, %f6;
	st.shared.u32 	[%r113+-36], %r117;
$L__BB0_40:
	setp.gt.u32 	%p20, %r2, 63;
	bar.sync 	0;
	@%p20 bra 	$L__BB0_42;
	shl.b32 	%r118, %r8, 5;
	add.s32 	%r120, %r12, %r118;
	ld.shared.u32 	%r121, [%r120+-4];
	cvt.rn.f32.u32 	%f7, %r121;
	ld.shared.u32 	%r122, [%r120+-20];
	add.s32 	%r123, %r122, %r121;
	st.shared.u32 	[%r120+-4], %r123;
	cvt.rzi.u32.f32 	%r124, %f7;
	st.shared.u32 	[%r120+-20], %r124;
$L__BB0_42:
	setp.gt.u32 	%p21, %r2, 127;
	bar.sync 	0;
	@%p21 bra 	$L__BB0_44;
	shl.b32 	%r125, %r8, 4;
	add.s32 	%r127, %r12, %r125;
	ld.shared.u32 	%r128, [%r127+-4];
	cvt.rn.f32.u32 	%f8, %r128;
	ld.shared.u32 	%r129, [%r127+-12];
	add.s32 	%r130, %r129, %r128;
	st.shared.u32 	[%r127+-4], %r130;
	cvt.rzi.u32.f32 	%r131, %f8;
	st.shared.u32 	[%r127+-12], %r131;
$L__BB0_44:
	setp.gt.u32 	%p22, %r2, 255;
	bar.sync 	0;
	@%p22 bra 	$L__BB0_46;
	shl.b32 	%r132, %r8, 3;
	add.s32 	%r134, %r12, %r132;
	ld.shared.u32 	%r135, [%r134+-4];
	cvt.rn.f32.u32 	%f9, %r135;
	ld.shared.u32 	%r136, [%r134+-8];
	add.s32 	%r137, %r136, %r135;
	st.shared.u32 	[%r134+-4], %r137;
	cvt.rzi.u32.f32 	%r138, %f9;
	st.shared.u32 	[%r134+-8], %r138;
$L__BB0_46:
	setp.ge.u32 	%p23, %r3, %r9;
	bar.sync 	0;
	@%p23 bra 	$L__BB0_48;
	ld.shared.u32 	%r140, [%r4];
	mul.wide.u32 	%rd13, %r3, 4;
	add.s64 	%rd14, %rd1, %rd13;
	st.global.u32 	[%rd14], %r140;
	bra.uni 	$L__BB0_49;
$L__BB0_48:
	mul.wide.u32 	%rd11, %r3, 4;
	add.s64 	%rd12, %rd1, %rd11;
	mov.b32 	%r139, 0;
	st.global.u32 	[%rd12], %r139;
$L__BB0_49:
	setp.ge.u32 	%p24, %r5, %r9;
	@%p24 bra 	$L__BB0_51;
	ld.shared.u32 	%r142, [%r4+1024];
	mul.wide.u32 	%rd17, %r5, 4;
	add.s64 	%rd18, %rd1, %rd17;
	st.global.u32 	[%rd18], %r142;
	bra.uni 	$L__BB0_52;
$L__BB0_51:
	mul.wide.u32 	%rd15, %r5, 4;
	add.s64 	%rd16, %rd1, %rd15;
	mov.b32 	%r141, 0;
	st.global.u32 	[%rd16], %r141;
$L__BB0_52:
	setp.ne.s32 	%p25, %r2, 0;
	@%p25 bra 	$L__BB0_54;
	mov.u32 	%r143, %ntid.x;
	shl.b32 	%r144, %r143, 3;
	add.s32 	%r146, %r12, %r144;
	ld.shared.u32 	%r147, [%r146+-4];
	add.s32 	%r148, %r147, %r149;
	mul.wide.u32 	%rd19, %r1, 4;
	add.s64 	%rd20, %rd2, %rd19;
	st.global.u32 	[%rd20], %r148;
$L__BB0_54:
	ret;

}
	// .globl	_Z15vector_additionPjS_i
.visible .entry _Z15vector_additionPjS_i(
	.param .u64 .ptr .align 1 _Z15vector_additionPjS_i_param_0,
	.param .u64 .ptr .align 1 _Z15vector_additionPjS_i_param_1,
	.param .u32 _Z15vector_additionPjS_i_param_2
)
{
	.reg .pred 	%p<3>;
	.reg .b32 	%r<12>;
	.reg .b64 	%rd<9>;
	// demoted variable
	.shared .align 4 .u32 _ZZ15vector_additionPjS_iE8addition;
	ld.param.u64 	%rd1, [_Z15vector_additionPjS_i_param_0];
	ld.param.u64 	%rd2, [_Z15vector_additionPjS_i_param_1];
	ld.param.u32 	%r3, [_Z15vector_additionPjS_i_param_2];
	mov.u32 	%r1, %ctaid.x;
	shl.b32 	%r4, %r1, 9;
	mov.u32 	%r5, %tid.x;
	add.s32 	%r2, %r4, %r5;
	setp.ne.s32 	%p1, %r5, 0;
	@%p1 bra 	$L__BB1_2;
	cvta.to.global.u64 	%rd3, %rd2;
	mul.wide.u32 	%rd4, %r1, 4;
	add.s64 	%rd5, %rd3, %rd4;
	ld.global.u32 	%r6, [%rd5];
	st.shared.u32 	[_ZZ15vector_additionPjS_iE8addition], %r6;
$L__BB1_2:
	bar.sync 	0;
	setp.ge.s32 	%p2, %r2, %r3;
	@%p2 bra 	$L__BB1_4;
	ld.shared.u32 	%r7, [_ZZ15vector_additionPjS_iE8addition];
	cvta.to.global.u64 	%rd6, %rd1;
	mul.wide.s32 	%rd7, %r2, 4;
	add.s64 	%rd8, %rd6, %rd7;
	ld.global.u32 	%r8, [%rd8];
	add.s32 	%r9, %r8, %r7;
	st.global.u32 	[%rd8], %r9;
	ld.global.u32 	%r10, [%rd8+1024];
	add.s32 	%r11, %r10, %r7;
	st.global.u32 	[%rd8+1024], %r11;
$L__BB1_4:
	ret;

}


// ===== COMPILED SASS (sm_100) =====

	.target	sm_100

	.elftype	@"ET_EXEC"


//--------------------- .note.nv.tkinfo           --------------------------
	.section	.note.nv.tkinfo,"",@"SHT_NOTE"
	.sectionflags	@"SHF_NOTE_NV_TKINFO"
	.tkinfo
        /*0018*/ 	.word	0x00000002
        /*0030*/ 	.string	""
        /*0030*/ 	.string	"ptxas"
        /*0030*/ 	.string	"Cuda compilation tools, release 13.0, V13.0.88"
        /*0030*/ 	.string	"Build cuda_13.0.r13.0/compiler.36424714_0"
        /*0030*/ 	.string	"-arch sm_100 -m 64 "



//--------------------- .note.nv.cuinfo           --------------------------
	.section	.note.nv.cuinfo,"",@"SHT_NOTE"
	.sectionflags	@"SHF_NOTE_NV_CUINFO"
        /*0018*/ 	.short	0x0002
        /*001a*/ 	.short	0x0064
        /*001c*/ 	.short	0x0082
	.zero		2


//--------------------- .nv.info                  --------------------------
	.section	.nv.info,"",@"SHT_CUDA_INFO"
	.align	4


	//----- nvinfo : EIATTR_REGCOUNT
	.align		4
        /*0000*/ 	.byte	0x04, 0x2f
        /*0002*/ 	.short	(.L_1 - .L_0)
	.align		4
.L_0:
        /*0004*/ 	.word	index@(_Z14Ex_Scan_KernelPjS_S_i)
        /*0008*/ 	.word	0x00000018


	//----- nvinfo : EIATTR_FRAME_SIZE
	.align		4
.L_1:
        /*000c*/ 	.byte	0x04, 0x11
        /*000e*/ 	.short	(.L_3 - .L_2)
	.align		4
.L_2:
        /*0010*/ 	.word	index@(_Z14Ex_Scan_KernelPjS_S_i)
        /*0014*/ 	.word	0x00000000


	//----- nvinfo : EIATTR_REGCOUNT
	.align		4
.L_3:
        /*0018*/ 	.byte	0x04, 0x2f
        /*001a*/ 	.short	(.L_5 - .L_4)
	.align		4
.L_4:
        /*001c*/ 	.word	index@(_Z15vector_additionPjS_i)
        /*0020*/ 	.word	0x0000000a


	//----- nvinfo : EIATTR_FRAME_SIZE
	.align		4
.L_5:
        /*0024*/ 	.byte	0x04, 0x11
        /*0026*/ 	.short	(.L_7 - .L_6)
	.align		4
.L_6:
        /*0028*/ 	.word	index@(_Z15vector_additionPjS_i)
        /*002c*/ 	.word	0x00000000


	//----- nvinfo : EIATTR_MIN_STACK_SIZE
	.align		4
.L_7:
        /*0030*/ 	.byte	0x04, 0x12
        /*0032*/ 	.short	(.L_9 - .L_8)
	.align		4
.L_8:
        /*0034*/ 	.word	index@(_Z15vector_additionPjS_i)
        /*0038*/ 	.word	0x00000000


	//----- nvinfo : EIATTR_MIN_STACK_SIZE
	.align		4
.L_9:
        /*003c*/ 	.byte	0x04, 0x12
        /*003e*/ 	.short	(.L_11 - .L_10)
	.align		4
.L_10:
        /*0040*/ 	.word	index@(_Z14Ex_Scan_KernelPjS_S_i)
        /*0044*/ 	.word	0x00000000
.L_11:


//--------------------- .nv.compat                --------------------------
	.section	.nv.compat,"",@"SHT_CUDA_COMPAT_INFO"
	.align	4
        /*0000*/ 	.byte	0x02, 0x09, 0x00, 0x00, 0x02, 0x02, 0x01, 0x00, 0x02, 0x05, 0x05, 0x00, 0x03, 0x07, 0x01, 0x01
        /*0010*/ 	.byte	0x02, 0x03, 0x00, 0x00, 0x02, 0x06, 0x01, 0x00, 0x04, 0x0b, 0x08, 0x00, 0x09, 0x00, 0x00, 0x00
        /*0020*/ 	.byte	0x00, 0x00, 0x00, 0x00


//--------------------- .nv.info._Z15vector_additionPjS_i --------------------------
	.section	.nv.info._Z15vector_additionPjS_i,"",@"SHT_CUDA_INFO"
	.sectionflags	@""
	.align	4


	//----- nvinfo : EIATTR_CUDA_API_VERSION
	.align		4
        /*0000*/ 	.byte	0x04, 0x37
        /*0002*/ 	.short	(.L_13 - .L_12)
.L_12:
        /*0004*/ 	.word	0x00000082


	//----- nvinfo : EIATTR_KPARAM_INFO
	.align		4
.L_13:
        /*0008*/ 	.byte	0x04, 0x17
        /*000a*/ 	.short	(.L_15 - .L_14)
.L_14:
        /*000c*/ 	.word	0x00000000
        /*0010*/ 	.short	0x0002
        /*0012*/ 	.short	0x0010
        /*0014*/ 	.byte	0x00, 0xf0, 0x11, 0x00


	//----- nvinfo : EIATTR_KPARAM_INFO
	.align		4
.L_15:
        /*0018*/ 	.byte	0x04, 0x17
        /*001a*/ 	.short	(.L_17 - .L_16)
.L_16:
        /*001c*/ 	.word	0x00000000
        /*0020*/ 	.short	0x0001
        /*0022*/ 	.short	0x0008
        /*0024*/ 	.byte	0x00, 0xf5, 0x21, 0x00


	//----- nvinfo : EIATTR_KPARAM_INFO
	.align		4
.L_17:
        /*0028*/ 	.byte	0x04, 0x17
        /*002a*/ 	.short	(.L_19 - .L_18)
.L_18:
        /*002c*/ 	.word	0x00000000
        /*0030*/ 	.short	0x0000
        /*0032*/ 	.short	0x0000
        /*0034*/ 	.byte	0x00, 0xf5, 0x21, 0x00


	//----- nvinfo : EIATTR_SPARSE_MMA_MASK
	.align		4
.L_19:
        /*0038*/ 	.byte	0x03, 0x50
        /*003a*/ 	.short	0x0000


	//----- nvinfo : EIATTR_MAXREG_COUNT
	.align		4
        /*003c*/ 	.byte	0x03, 0x1b
        /*003e*/ 	.short	0x00ff


	//----- nvinfo : EIATTR_NUM_BARRIERS
	.align		4
        /*0040*/ 	.byte	0x02, 0x4c
        /*0042*/ 	.byte	0x01
	.zero		1


	//----- nvinfo : EIATTR_MERCURY_ISA_VERSION
	.align		4
        /*0044*/ 	.byte	0x03, 0x5f
        /*0046*/ 	.short	0x0101


	//----- nvinfo : EIATTR_VRC_CTA_INIT_COUNT
	.align		4
        /*0048*/ 	.byte	0x02, 0x4a
	.zero		1
	.zero		1


	//----- nvinfo : EIATTR_EXIT_INSTR_OFFSETS
	.align		4
        /*004c*/ 	.byte	0x04, 0x1c
        /*004e*/ 	.short	(.L_21 - .L_20)


	//   ....[0]....
.L_20:
        /*0050*/ 	.word	0x00000130


	//   ....[1]....
        /*0054*/ 	.word	0x00000200


	//----- nvinfo : EIATTR_CRS_STACK_SIZE
	.align		4
.L_21:
        /*0058*/ 	.byte	0x04, 0x1e
        /*005a*/ 	.short	(.L_23 - .L_22)
.L_22:
        /*005c*/ 	.word	0x00000000


	//----- nvinfo : EIATTR_CBANK_PARAM_SIZE
	.align		4
.L_23:
        /*0060*/ 	.byte	0x03, 0x19
        /*0062*/ 	.short	0x0014


	//----- nvinfo : EIATTR_PARAM_CBANK
	.align		4
        /*0064*/ 	.byte	0x04, 0x0a
        /*0066*/ 	.short	(.L_25 - .L_24)
	.align		4
.L_24:
        /*0068*/ 	.word	index@(.nv.constant0._Z15vector_additionPjS_i)
        /*006c*/ 	.short	0x0380
        /*006e*/ 	.short	0x0014


	//----- nvinfo : EIATTR_SW_WAR
	.align		4
.L_25:
        /*0070*/ 	.byte	0x04, 0x36
        /*0072*/ 	.short	(.L_27 - .L_26)
.L_26:
        /*0074*/ 	.word	0x00000008
.L_27:


//--------------------- .nv.info._Z14Ex_Scan_KernelPjS_S_i --------------------------
	.section	.nv.info._Z14Ex_Scan_KernelPjS_S_i,"",@"SHT_CUDA_INFO"
	.sectionflags	@""
	.align	4


	//----- nvinfo : EIATTR_CUDA_API_VERSION
	.align		4
        /*0000*/ 	.byte	0x04, 0x37
        /*0002*/ 	.short	(.L_29 - .L_28)
.L_28:
        /*0004*/ 	.word	0x00000082


	//----- nvinfo : EIATTR_KPARAM_INFO
	.align		4
.L_29:
        /*0008*/ 	.byte	0x04, 0x17
        /*000a*/ 	.short	(.L_31 - .L_30)
.L_30:
        /*000c*/ 	.word	0x00000000
        /*0010*/ 	.short	0x0003
        /*0012*/ 	.short	0x0018
        /*0014*/ 	.byte	0x00, 0xf0, 0x11, 0x00


	//----- nvinfo : EIATTR_KPARAM_INFO
	.align		4
.L_31:
        /*0018*/ 	.byte	0x04, 0x17
        /*001a*/ 	.short	(.L_33 - .L_32)
.L_32:
        /*001c*/ 	.word	0x00000000
        /*0020*/ 	.short	0x0002
        /*0022*/ 	.short	0x0010
        /*0024*/ 	.byte	0x00, 0xf5, 0x21, 0x00


	//----- nvinfo : EIATTR_KPARAM_INFO
	.align		4
.L_33:
        /*0028*/ 	.byte	0x04, 0x17
        /*002a*/ 	.short	(.L_35 - .L_34)
.L_34:
        /*002c*/ 	.word	0x00000000
        /*0030*/ 	.short	0x0001
        /*0032*/ 	.short	0x0008
        /*0034*/ 	.byte	0x00, 0xf5, 0x21, 0x00


	//----- nvinfo : EIATTR_KPARAM_INFO
	.align		4
.L_35:
        /*0038*/ 	.byte	0x04, 0x17
        /*003a*/ 	.short	(.L_37 - .L_36)
.L_36:
        /*003c*/ 	.word	0x00000000
        /*0040*/ 	.short	0x0000
        /*0042*/ 	.short	0x0000
        /*0044*/ 	.byte	0x00, 0xf5, 0x21, 0x00


	//----- nvinfo : EIATTR_SPARSE_MMA_MASK
	.align		4
.L_37:
        /*0048*/ 	.byte	0x03, 0x50
        /*004a*/ 	.short	0x0000


	//----- nvinfo : EIATTR_MAXREG_COUNT
	.align		4
        /*004c*/ 	.byte	0x03, 0x1b
        /*004e*/ 	.short	0x00ff


	//----- nvinfo : EIATTR_NUM_BARRIERS
	.align		4
        /*0050*/ 	.byte	0x02, 0x4c
        /*0052*/ 	.byte	0x01
	.zero		1


	//----- nvinfo : EIATTR_MERCURY_ISA_VERSION
	.align		4
        /*0054*/ 	.byte	0x03, 0x5f
        /*0056*/ 	.short	0x0101


	//----- nvinfo : EIATTR_VRC_CTA_INIT_COUNT
	.align		4
        /*0058*/ 	.byte	0x02, 0x4a
	.zero		1
	.zero		1


	//----- nvinfo : EIATTR_EXIT_INSTR_OFFSETS
	.align		4
        /*005c*/ 	.byte	0x04, 0x1c
        /*005e*/ 	.short	(.L_39 - .L_38)


	//   ....[0]....
.L_38:
        /*0060*/ 	.word	0x00000c90


	//   ....[1]....
        /*0064*/ 	.word	0x00000d10


	//----- nvinfo : EIATTR_CRS_STACK_SIZE
	.align		4
.L_39:
        /*0068*/ 	.byte	0x04, 0x1e
        /*006a*/ 	.short	(.L_41 - .L_40)
.L_40:
        /*006c*/ 	.word	0x00000000


	//----- nvinfo : EIATTR_CBANK_PARAM_SIZE
	.align		4
.L_41:
        /*0070*/ 	.byte	0x03, 0x19
        /*0072*/ 	.short	0x001c


	//----- nvinfo : EIATTR_PARAM_CBANK
	.align		4
        /*0074*/ 	.byte	0x04, 0x0a
        /*0076*/ 	.short	(.L_43 - .L_42)
	.align		4
.L_42:
        /*0078*/ 	.word	index@(.nv.constant0._Z14Ex_Scan_KernelPjS_S_i)
        /*007c*/ 	.short	0x0380
        /*007e*/ 	.short	0x001c


	//----- nvinfo : EIATTR_SW_WAR
	.align		4
.L_43:
        /*0080*/ 	.byte	0x04, 0x36
        /*0082*/ 	.short	(.L_45 - .L_44)
.L_44:
        /*0084*/ 	.word	0x00000008
.L_45:


//--------------------- .nv.callgraph             --------------------------
	.section	.nv.callgraph,"",@"SHT_CUDA_CALLGRAPH"
	.align	4
	.sectionentsize	8
	.align		4
        /*0000*/ 	.word	0x00000000
	.align		4
        /*0004*/ 	.word	0xffffffff
	.align		4
        /*0008*/ 	.word	0x00000000
	.align		4
        /*000c*/ 	.word	0xfffffffe
	.align		4
        /*0010*/ 	.word	0x00000000
	.align		4
        /*0014*/ 	.word	0xfffffffd
	.align		4
        /*0018*/ 	.word	0x00000000
	.align		4
        /*001c*/ 	.word	0xfffffffc


//--------------------- .text._Z15vector_additionPjS_i --------------------------
	.section	.text._Z15vector_additionPjS_i,"ax",@progbits
	.align	128
        .global         _Z15vector_additionPjS_i
        .type           _Z15vector_additionPjS_i,@function
        .size           _Z15vector_additionPjS_i,(.L_x_6 - _Z15vector_additionPjS_i)
        .other          _Z15vector_additionPjS_i,@"STO_CUDA_ENTRY STV_DEFAULT"
_Z15vector_additionPjS_i:
.text._Z15vector_additionPjS_i:
[----:B------:R-:W-:Y:S01]  /*0000*/  LDC R1, c[0x0][0x37c] ;  /* 0x0000df00ff017b82 */ /* 0x000fe20000000800 */
[----:B------:R-:W0:Y:S01]  /*0010*/  S2R R0, SR_TID.X ;  /* 0x0000000000007919 */ /* 0x000e220000002100 */
[----:B------:R-:W1:Y:S01]  /*0020*/  LDCU.64 UR6, c[0x0][0x358] ;  /* 0x00006b00ff0677ac */ /* 0x000e620008000a00 */
[----:B------:R-:W-:Y:S01]  /*0030*/  BSSY.RECONVERGENT B0, `(.L_x_0) ;  /* 0x000000b000007945 */ /* 0x000fe20003800200 */
[----:B------:R-:W2:Y:S01]  /*0040*/  S2R R5, SR_CTAID.X ;  /* 0x0000000000057919 */ /* 0x000ea20000002500 */
[----:B0-----:R-:W-:-:S13]  /*0050*/  ISETP.NE.AND P0, PT, R0, RZ, PT ;  /* 0x000000ff0000720c */ /* 0x001fda0003f05270 */
[----:B-12---:R-:W-:Y:S05]  /*0060*/  @P0 BRA `(.L_x_1) ;  /* 0x00000000001c0947 */ /* 0x006fea0003800000 */
[----:B------:R-:W0:Y:S02]  /*0070*/  LDC.64 R2, c[0x0][0x388] ;  /* 0x0000e200ff027b82 */ /* 0x000e240000000a00 */
[----:B0-----:R-:W-:-:S06]  /*0080*/  IMAD.WIDE.U32 R2, R5, 0x4, R2 ;  /* 0x0000000405027825 */ /* 0x001fcc00078e0002 */
[----:B------:R-:W2:Y:S01]  /*0090*/  LDG.E R2, desc[UR6][R2.64] ;  /* 0x0000000602027981 */ /* 0x000ea2000c1e1900 */
[----:B------:R-:W0:Y:S01]  /*00a0*/  S2UR UR5, SR_CgaCtaId ;  /* 0x00000000000579c3 */ /* 0x000e220000008800 */
[----:B------:R-:W-:Y:S02]  /*00b0*/  UMOV UR4, 0x400 ;  /* 0x0000040000047882 */ /* 0x000fe40000000000 */
[----:B0-----:R-:W-:-:S09]  /*00c0*/  ULEA UR4, UR5, UR4, 0x18 ;  /* 0x0000000405047291 */ /* 0x001fd2000f8ec0ff */
[----:B--2---:R0:W-:Y:S03]  /*00d0*/  STS [UR4], R2 ;  /* 0x00000002ff007988 */ /* 0x0041e60008000804 */
.L_x_1:
[----:B------:R-:W-:Y:S05]  /*00e0*/  BSYNC.RECONVERGENT B0 ;  /* 0x0000000000007941 */ /* 0x000fea0003800200 */
.L_x_0:
[----:B------:R-:W1:Y:S01]  /*00f0*/  LDCU UR4, c[0x0][0x390] ;  /* 0x00007200ff0477ac */ /* 0x000e620008000800 */
[----:B------:R-:W-:Y:S01]  /*0100*/  LEA R5, R5, R0, 0x9 ;  /* 0x0000000005057211 */ /* 0x000fe200078e48ff */
[----:B------:R-:W-:Y:S03]  /*0110*/  BAR.SYNC.DEFER_BLOCKING 0x0 ;  /* 0x0000000000007b1d */ /* 0x000fe60000010000 */
[----:B-1----:R-:W-:-:S13]  /*0120*/  ISETP.GE.AND P0, PT, R5, UR4, PT ;  /* 0x0000000405007c0c */ /* 0x002fda000bf06270 */
[----:B------:R-:W-:Y:S05]  /*0130*/  @P0 EXIT ;  /* 0x000000000000094d */ /* 0x000fea0003800000 */
[----:B0-----:R-:W0:Y:S02]  /*0140*/  LDC.64 R2, c[0x0][0x380] ;  /* 0x0000e000ff027b82 */ /* 0x001e240000000a00 */
[----:B0-----:R-:W-:-:S05]  /*0150*/  IMAD.WIDE R2, R5, 0x4, R2 ;  /* 0x0000000405027825 */ /* 0x001fca00078e0202 */
[----:B------:R-:W2:Y:S04]  /*0160*/  LDG.E R5, desc[UR6][R2.64] ;  /* 0x0000000602057981 */ /* 0x000ea8000c1e1900 */
[----:B------:R-:W3:Y:S01]  /*0170*/  LDG.E R7, desc[UR6][R2.64+0x400] ;  /* 0x0004000602077981 */ /* 0x000ee2000c1e1900 */
[----:B------:R-:W0:Y:S01]  /*0180*/  S2UR UR5, SR_CgaCtaId ;  /* 0x00000000000579c3 */ /* 0x000e220000008800 */
[----:B------:R-:W-:Y:S02]  /*0190*/  UMOV UR4, 0x400 ;  /* 0x0000040000047882 */ /* 0x000fe40000000000 */
[----:B0-----:R-:W-:-:S09]  /*01a0*/  ULEA UR4, UR5, UR4, 0x18 ;  /* 0x0000000405047291 */ /* 0x001fd2000f8ec0ff */
[----:B------:R-:W2:Y:S02]  /*01b0*/  LDS R0, [UR4] ;  /* 0x00000004ff007984 */ /* 0x000ea40008000800 */
[C---:B--2---:R-:W-:Y:S02]  /*01c0*/  IADD3 R5, PT, PT, R0.reuse, R5, RZ ;  /* 0x0000000500057210 */ /* 0x044fe40007ffe0ff */
[----:B---3--:R-:W-:-:S03]  /*01d0*/  IADD3 R7, PT, PT, R0, R7, RZ ;  /* 0x0000000700077210 */ /* 0x008fc60007ffe0ff */
[----:B------:R-:W-:Y:S04]  /*01e0*/  STG.E desc[UR6][R2.64], R5 ;  /* 0x0000000502007986 */ /* 0x000fe8000c101906 */
[----:B------:R-:W-:Y:S01]  /*01f0*/  STG.E desc[UR6][R2.64+0x400], R7 ;  /* 0x0004000702007986 */ /* 0x000fe2000c101906 */
[----:B------:R-:W-:Y:S05]  /*0200*/  EXIT ;  /* 0x000000000000794d */ /* 0x000fea0003800000 */
.L_x_2:
[----:B------:R-:W-:-:S00]  /*0210*/  BRA `(.L_x_2) ;  /* 0xfffffffc00fc7947 */ /* 0x000fc0000383ffff */
[----:B------:R-:W-:-:S00]  /*0220*/  NOP ;  /* 0x0000000000007918 */ /* 0x000fc00000000000 */
        /* <DEDUP_REMOVED lines=13> */
.L_x_6:


//--------------------- .text._Z14Ex_Scan_KernelPjS_S_i --------------------------
	.section	.text._Z14Ex_Scan_KernelPjS_S_i,"ax",@progbits
	.align	128
        .global         _Z14Ex_Scan_KernelPjS_S_i
        .type           _Z14Ex_Scan_KernelPjS_S_i,@function
        .size           _Z14Ex_Scan_KernelPjS_S_i,(.L_x_7 - _Z14Ex_Scan_KernelPjS_S_i)
        .other          _Z14Ex_Scan_KernelPjS_S_i,@"STO_CUDA_ENTRY STV_DEFAULT"
_Z14Ex_Scan_KernelPjS_S_i:
.text._Z14Ex_Scan_KernelPjS_S_i:
[----:B------:R-:W-:Y:S01]  /*0000*/  LDC R1, c[0x0][0x37c] ;  /* 0x0000df00ff017b82 */ /* 0x000fe20000000800 */
[----:B------:R-:W0:Y:S01]  /*0010*/  S2R R2, SR_CTAID.X ;  /* 0x0000000000027919 */ /* 0x000e220000002500 */
[----:B------:R-:W1:Y:S01]  /*0020*/  LDCU UR4, c[0x0][0x398] ;  /* 0x00007300ff0477ac */ /* 0x000e620008000800 */
[----:B------:R-:W0:Y:S01]  /*0030*/  S2R R3, SR_TID.X ;  /* 0x0000000000037919 */ /* 0x000e220000002100 */
[----:B------:R-:W2:Y:S01]  /*0040*/  LDCU.64 UR6, c[0x0][0x358] ;  /* 0x00006b00ff0677ac */ /* 0x000ea20008000a00 */
[----:B0-----:R-:W-:-:S04]  /*0050*/  IMAD R5, R2, 0x200, R3 ;  /* 0x0000020002057824 */ /* 0x001fc800078e0203 */
[C---:B------:R-:W-:Y:S01]  /*0060*/  VIADD R4, R5.reuse, 0x100 ;  /* 0x0000010005047836 */ /* 0x040fe20000000000 */
[----:B-1----:R-:W-:-:S04]  /*0070*/  ISETP.GE.U32.AND P1, PT, R5, UR4, PT ;  /* 0x0000000405007c0c */ /* 0x002fc8000bf26070 */
[----:B------:R-:W-:-:S09]  /*0080*/  ISETP.GE.U32.AND P0, PT, R4, UR4, PT ;  /* 0x0000000404007c0c */ /* 0x000fd2000bf06070 */
[----:B------:R-:W0:Y:S08]  /*0090*/  @!P1 LDC.64 R8, c[0x0][0x390] ;  /* 0x0000e400ff089b82 */ /* 0x000e300000000a00 */
[----:B------:R-:W1:Y:S01]  /*00a0*/  @!P0 LDC.64 R10, c[0x0][0x390] ;  /* 0x0000e400ff0a8b82 */ /* 0x000e620000000a00 */
[----:B0-----:R-:W-:-:S06]  /*00b0*/  @!P1 IMAD.WIDE.U32 R8, R5, 0x4, R8 ;  /* 0x0000000405089825 */ /* 0x001fcc00078e0008 */
[----:B--2---:R0:W2:Y:S01]  /*00c0*/  @!P1 LDG.E R9, desc[UR6][R8.64] ;  /* 0x0000000608099981 */ /* 0x0040a2000c1e1900 */
[----:B-1----:R-:W-:-:S06]  /*00d0*/  @!P0 IMAD.WIDE.U32 R10, R4, 0x4, R10 ;  /* 0x00000004040a8825 */ /* 0x002fcc00078e000a */
[----:B------:R-:W3:Y:S01]  /*00e0*/  @!P0 LDG.E R11, desc[UR6][R10.64] ;  /* 0x000000060a0b8981 */ /* 0x000ee2000c1e1900 */
[----:B------:R-:W1:Y:S01]  /*00f0*/  S2UR UR5, SR_CgaCtaId ;  /* 0x00000000000579c3 */ /* 0x000e620000008800 */
[----:B------:R-:W-:Y:S01]  /*0100*/  ISETP.NE.AND P6, PT, R3, RZ, PT ;  /* 0x000000ff0300720c */ /* 0x000fe20003fc5270 */
[----:B------:R-:W-:-:S03]  /*0110*/  UMOV UR4, 0x400 ;  /* 0x0000040000047882 */ /* 0x000fc60000000000 */
[----:B------:R-:W-:-:S09]  /*0120*/  P2R R6, PR, RZ, 0x40 ;  /* 0x00000040ff067803 */ /* 0x000fd20000000000 */
[----:B------:R-:W4:Y:S01]  /*0130*/  @!P6 LDC R7, c[0x0][0x360] ;  /* 0x0000d800ff07eb82 */ /* 0x000f220000000800 */
[----:B-1----:R-:W-:-:S06]  /*0140*/  ULEA UR4, UR5, UR4, 0x18 ;  /* 0x0000000405047291 */ /* 0x002fcc000f8ec0ff */
[----:B------:R-:W-:Y:S02]  /*0150*/  LEA R6, R3, UR4, 0x2 ;  /* 0x0000000403067c11 */ /* 0x000fe4000f8e10ff */
[----:B----4-:R-:W-:Y:S02]  /*0160*/  @!P6 LEA R7, R7, UR4, 0x3 ;  /* 0x000000040707ec11 */ /* 0x010fe4000f8e18ff */
[----:B------:R-:W-:-:S13]  /*0170*/  ISETP.GT.U32.AND P2, PT, R3, 0xff, PT ;  /* 0x000000ff0300780c */ /* 0x000fda0003f44070 */
[C---:B------:R-:W-:Y:S02]  /*0180*/  @!P2 LEA R15, R3.reuse, UR4, 0x3 ;  /* 0x00000004030fac11 */ /* 0x040fe4000f8e18ff */
[C---:B------:R-:W-:Y:S02]  /*0190*/  ISETP.GT.U32.AND P3, PT, R3.reuse, 0x7f, PT ;  /* 0x0000007f0300780c */ /* 0x040fe40003f64070 */
[----:B0-----:R-:W-:Y:S01]  /*01a0*/  P2R R8, PR, RZ, 0x4 ;  /* 0x00000004ff087803 */ /* 0x001fe20000000000 */
[----:B--2---:R-:W-:Y:S04]  /*01b0*/  @!P1 STS [R6], R9 ;  /* 0x0000000906009388 */ /* 0x004fe80000000800 */
[----:B------:R-:W-:Y:S04]  /*01c0*/  @P1 STS [R6], RZ ;  /* 0x000000ff06001388 */ /* 0x000fe80000000800 */
[----:B---3--:R0:W-:Y:S04]  /*01d0*/  @!P0 STS [R6+0x400], R11 ;  /* 0x0004000b06008388 */ /* 0x0081e80000000800 */
[----:B------:R-:W-:Y:S01]  /*01e0*/  @P0 STS [R6+0x400], RZ ;  /* 0x000400ff06000388 */ /* 0x000fe20000000800 */
[----:B------:R-:W-:Y:S06]  /*01f0*/  BAR.SYNC.DEFER_BLOCKING 0x0 ;  /* 0x0000000000007b1d */ /* 0x000fec0000010000 */
[----:B------:R-:W-:Y:S02]  /*0200*/  @!P6 LDS R0, [R7+-0x4] ;  /* 0xfffffc000700e984 */ /* 0x000fe40000000800 */
[----:B------:R-:W-:Y:S06]  /*0210*/  BAR.SYNC.DEFER_BLOCKING 0x0 ;  /* 0x0000000000007b1d */ /* 0x000fec0000010000 */
[----:B------:R-:W1:Y:S01]  /*0220*/  @!P2 LDS.64 R12, [R15] ;  /* 0x000000000f0ca984 */ /* 0x000e620000000a00 */
[----:B0-----:R-:W-:Y:S01]  /*0230*/  @!P3 LEA R11, R3, UR4, 0x4 ;  /* 0x00000004030bbc11 */ /* 0x001fe2000f8e20ff */
[----:B-1----:R-:W-:-:S05]  /*0240*/  @!P2 IMAD.IADD R12, R12, 0x1, R13 ;  /* 0x000000010c0ca824 */ /* 0x002fca00078e020d */
[----:B------:R-:W-:Y:S01]  /*0250*/  @!P2 STS [R15+0x4], R12 ;  /* 0x0000040c0f00a388 */ /* 0x000fe20000000800 */
[----:B------:R-:W-:Y:S06]  /*0260*/  BAR.SYNC.DEFER_BLOCKING 0x0 ;  /* 0x0000000000007b1d */ /* 0x000fec0000010000 */
[----:B------:R-:W-:Y:S04]  /*0270*/  @!P3 LDS R8, [R11+0x4] ;  /* 0x000004000b08b984 */ /* 0x000fe80000000800 */
[----:B------:R-:W0:Y:S01]  /*0280*/  @!P3 LDS R9, [R11+0xc] ;  /* 0x00000c000b09b984 */ /* 0x000e220000000800 */
[----:B------:R-:W-:-:S02]  /*0290*/  ISETP.GT.U32.AND P2, PT, R3, 0x3f, PT ;  /* 0x0000003f0300780c */ /* 0x000fc40003f44070 */
[----:B------:R-:W-:Y:S02]  /*02a0*/  P2R R7, PR, RZ, 0x8 ;  /* 0x00000008ff077803 */ /* 0x000fe40000000000 */
[----:B------:R-:W-:-:S09]  /*02b0*/  P2R R7, PR, RZ, 0x4 ;  /* 0x00000004ff077803 */ /* 0x000fd20000000000 */
[----:B------:R-:W-:Y:S01]  /*02c0*/  @!P2 LEA R14, R3, UR4, 0x5 ;  /* 0x00000004030eac11 */ /* 0x000fe2000f8e28ff */
[----:B0-----:R-:W-:-:S05]  /*02d0*/  @!P3 IMAD.IADD R8, R8, 0x1, R9 ;  /* 0x000000010808b824 */ /* 0x001fca00078e0209 */
[----:B------:R-:W-:Y:S01]  /*02e0*/  @!P3 STS [R11+0xc], R8 ;  /* 0x00000c080b00b388 */ /* 0x000fe20000000800 */
[----:B------:R-:W-:Y:S06]  /*02f0*/  BAR.SYNC.DEFER_BLOCKING 0x0 ;  /* 0x0000000000007b1d */ /* 0x000fec0000010000 */
[----:B------:R-:W-:Y:S04]  /*0300*/  @!P2 LDS R7, [R14+0xc] ;  /* 0x00000c000e07a984 */ /* 0x000fe80000000800 */
[----:B------:R-:W0:Y:S01]  /*0310*/  @!P2 LDS R10, [R14+0x1c] ;  /* 0x00001c000e0aa984 */ /* 0x000e220000000800 */
[----:B------:R-:W-:-:S13]  /*0320*/  ISETP.GT.U32.AND P3, PT, R3, 0x1f, PT ;  /* 0x0000001f0300780c */ /* 0x000fda0003f64070 */
[----:B------:R-:W-:Y:S01]  /*0330*/  @!P3 LEA R12, R3, UR4, 0x6 ;  /* 0x00000004030cbc11 */ /* 0x000fe2000f8e30ff */
[----:B0-----:R-:W-:-:S05]  /*0340*/  @!P2 IMAD.IADD R7, R7, 0x1, R10 ;  /* 0x000000010707a824 */ /* 0x001fca00078e020a */
[----:B------:R-:W-:Y:S01]  /*0350*/  @!P2 STS [R14+0x1c], R7 ;  /* 0x00001c070e00a388 */ /* 0x000fe20000000800 */
[----:B------:R-:W-:Y:S06]  /*0360*/  BAR.SYNC.DEFER_BLOCKING 0x0 ;  /* 0x0000000000007b1d */ /* 0x000fec0000010000 */
[----:B------:R-:W-:Y:S04]  /*0370*/  @!P3 LDS R9, [R12+0x1c] ;  /* 0x00001c000c09b984 */ /* 0x000fe80000000800 */
[----:B------:R-:W0:Y:S01]  /*0380*/  @!P3 LDS R10, [R12+0x3c] ;  /* 0x00003c000c0ab984 */ /* 0x000e220000000800 */
[----:B------:R-:W-:-:S02]  /*0390*/  ISETP.GT.U32.AND P2, PT, R3, 0xf, PT ;  /* 0x0000000f0300780c */ /* 0x000fc40003f44070 */
[----:B------:R-:W-:-:S11]  /*03a0*/  P2R R8, PR, RZ, 0x8 ;  /* 0x00000008ff087803 */ /* 0x000fd60000000000 */
        /* <DEDUP_REMOVED lines=26> */
[----:B------:R-:W0:Y:S02]  /*0550*/  @!P5 LDS R11, [R13+0x3fc] ;  /* 0x0003fc000d0bd984 */ /* 0x000e240000000800 */
[----:B0-----:R-:W-:-:S05]  /*0560*/  @!P5 IMAD.IADD R8, R8, 0x1, R11 ;  /* 0x000000010808d824 */ /* 0x001fca00078e020b */
[----:B------:R-:W-:Y:S01]  /*0570*/  @!P5 STS [R13+0x3fc], R8 ;  /* 0x0003fc080d00d388 */ /* 0x000fe20000000800 */
[----:B------:R-:W-:Y:S06]  /*0580*/  BAR.SYNC.DEFER_BLOCKING 0x0 ;  /* 0x0000000000007b1d */ /* 0x000fec0000010000 */
[----:B------:R-:W-:Y:S04]  /*0590*/  @!P6 LDS R7, [UR4+0x3fc] ;  /* 0x0003fc04ff07e984 */ /* 0x000fe80008000800 */
[----:B------:R-:W0:Y:S01]  /*05a0*/  @!P6 LDS R10, [UR4+0x7fc] ;  /* 0x0007fc04ff0ae984 */ /* 0x000e220008000800 */
[----:B------:R-:W-:Y:S01]  /*05b0*/  BSSY.RECONVERGENT B0, `(.L_x_3) ;  /* 0x0000013000007945 */ /* 0x000fe20003800200 */
[----:B------:R-:W-:Y:S01]  /*05c0*/  @!P5 LEA R11, R3, UR4, 0xa ;  /* 0x00000004030bdc11 */ /* 0x000fe2000f8e50ff */
[----:B0-----:R-:W-:-:S05]  /*05d0*/  @!P6 IMAD.IADD R7, R7, 0x1, R10 ;  /* 0x000000010707e824 */ /* 0x001fca00078e020a */
[----:B------:R0:W-:Y:S01]  /*05e0*/  @!P6 STS [UR4+0x7fc], R7 ;  /* 0x0007fc07ff00e988 */ /* 0x0001e20008000804 */
[----:B------:R-:W-:Y:S06]  /*05f0*/  BAR.SYNC.DEFER_BLOCKING 0x0 ;  /* 0x0000000000007b1d */ /* 0x000fec0000010000 */
[----:B------:R-:W-:Y:S05]  /*0600*/  @P6 BRA `(.L_x_4) ;  /* 0x0000000000346947 */ /* 0x000fea0003800000 */
[----:B------:R-:W1:Y:S01]  /*0610*/  LDCU UR5, c[0x0][0x360] ;  /* 0x00006c00ff0577ac */ /* 0x000e620008000800 */
[----:B------:R-:W-:-:S13]  /*0620*/  ISETP.NE.AND P6, PT, R2, RZ, PT ;  /* 0x000000ff0200720c */ /* 0x000fda0003fc5270 */
[----:B------:R-:W2:Y:S01]  /*0630*/  @!P6 LDC.64 R8, c[0x0][0x380] ;  /* 0x0000e000ff08eb82 */ /* 0x000ea20000000a00 */
[----:B-1----:R-:W-:-:S09]  /*0640*/  ULEA UR5, UR5, UR4, 0x3 ;  /* 0x0000000405057291 */ /* 0x002fd2000f8e18ff */
[----:B------:R-:W-:Y:S04]  /*0650*/  STS [UR5+-0x4], RZ ;  /* 0xfffffcffff007988 */ /* 0x000fe80008000805 */
[----:B0-----:R-:W0:Y:S04]  /*0660*/  LDS R7, [UR4+0x7fc] ;  /* 0x0007fc04ff077984 */ /* 0x001e280008000800 */
[----:B------:R-:W1:Y:S04]  /*0670*/  LDS R12, [UR4+0x3fc] ;  /* 0x0003fc04ff0c7984 */ /* 0x000e680008000800 */
[----:B--2---:R2:W-:Y:S01]  /*0680*/  @!P6 STG.E desc[UR6][R8.64], RZ ;  /* 0x000000ff0800e986 */ /* 0x0045e2000c101906 */
[----:B0-----:R-:W-:Y:S01]  /*0690*/  I2FP.F32.U32 R10, R7 ;  /* 0x00000007000a7245 */ /* 0x001fe20000201000 */
[----:B-1----:R-:W-:-:S05]  /*06a0*/  IMAD.IADD R12, R7, 0x1, R12 ;  /* 0x00000001070c7824 */ /* 0x002fca00078e020c */
[----:B------:R-:W0:Y:S01]  /*06b0*/  F2I.U32.TRUNC.NTZ R10, R10 ;  /* 0x0000000a000a7305 */ /* 0x000e22000020f000 */
[----:B------:R2:W-:Y:S04]  /*06c0*/  STS [UR4+0x7fc], R12 ;  /* 0x0007fc0cff007988 */ /* 0x0005e80008000804 */
[----:B0-----:R2:W-:Y:S02]  /*06d0*/  STS [UR4+0x3fc], R10 ;  /* 0x0003fc0aff007988 */ /* 0x0015e40008000804 */
.L_x_4:
[----:B------:R-:W-:Y:S05]  /*06e0*/  BSYNC.RECONVERGENT B0 ;  /* 0x0000000000007941 */ /* 0x000fea0003800200 */
.L_x_3:
[----:B------:R-:W-:Y:S01]  /*06f0*/  BAR.SYNC.DEFER_BLOCKING 0x0 ;  /* 0x0000000000007b1d */ /* 0x000fe20000010000 */
[C---:B------:R-:W-:Y:S02]  /*0700*/  @!P4 LEA R13, R3.reuse, UR4, 0x9 ;  /* 0x00000004030dcc11 */ /* 0x040fe4000f8e48ff */
[C---:B------:R-:W-:Y:S02]  /*0710*/  @!P3 LEA R15, R3.reuse, UR4, 0x8 ;  /* 0x00000004030fbc11 */ /* 0x040fe4000f8e40ff */
[----:B------:R-:W-:Y:S01]  /*0720*/  ISETP.GT.U32.AND P6, PT, R3, 0x3f, PT ;  /* 0x0000003f0300780c */ /* 0x000fe20003fc4070 */
[----:B------:R-:W1:-:S12]  /*0730*/  LDCU.64 UR8, c[0x0][0x388] ;  /* 0x00007100ff0877ac */ /* 0x000e580008000a00 */
[----:B------:R-:W-:Y:S01]  /*0740*/  @!P6 LEA R14, R3, UR4, 0x5 ;  /* 0x00000004030eec11 */ /* 0x000fe2000f8e28ff */
[----:B0-----:R-:W0:Y:S04]  /*0750*/  @!P5 LDS R7, [R11+0x3fc] ;  /* 0x0003fc000b07d984 */ /* 0x001e280000000800 */
[----:B--2---:R-:W2:Y:S01]  /*0760*/  @!P5 LDS R10, [R11+0x1fc] ;  /* 0x0001fc000b0ad984 */ /* 0x004ea20000000800 */
[----:B0-----:R-:W-:Y:S01]  /*0770*/  @!P5 I2FP.F32.U32 R8, R7 ;  /* 0x000000070008d245 */ /* 0x001fe20000201000 */
[----:B--2---:R-:W-:-:S05]  /*0780*/  @!P5 IMAD.IADD R10, R7, 0x1, R10 ;  /* 0x00000001070ad824 */ /* 0x004fca00078e020a */
[----:B------:R-:W0:Y:S01]  /*0790*/  @!P5 F2I.U32.TRUNC.NTZ R8, R8 ;  /* 0x000000080008d305 */ /* 0x000e22000020f000 */
[----:B------:R-:W-:Y:S04]  /*07a0*/  @!P5 STS [R11+0x3fc], R10 ;  /* 0x0003fc0a0b00d388 */ /* 0x000fe80000000800 */
[----:B0-----:R0:W-:Y:S01]  /*07b0*/  @!P5 STS [R11+0x1fc], R8 ;  /* 0x0001fc080b00d388 */ /* 0x0011e20000000800 */
[----:B------:R-:W-:Y:S01]  /*07c0*/  BAR.SYNC.DEFER_BLOCKING 0x0 ;  /* 0x0000000000007b1d */ /* 0x000fe20000010000 */
[C---:B------:R-:W-:Y:S02]  /*07d0*/  ISETP.GT.U32.AND P5, PT, R3.reuse, 0x1f, PT ;  /* 0x0000001f0300780c */ /* 0x040fe40003fa4070 */
[----:B0-----:R-:W-:-:S03]  /*07e0*/  @!P2 LEA R11, R3, UR4, 0x7 ;  /* 0x00000004030bac11 */ /* 0x001fc6000f8e38ff */
[----:B------:R-:W0:Y:S04]  /*07f0*/  @!P4 LDS R7, [R13+0x1fc] ;  /* 0x0001fc000d07c984 */ /* 0x000e280000000800 */
[----:B------:R-:W2:Y:S01]  /*0800*/  @!P4 LDS R12, [R13+0xfc] ;  /* 0x0000fc000d0cc984 */ /* 0x000ea20000000800 */
[----:B0-----:R-:W-:Y:S01]  /*0810*/  @!P4 I2FP.F32.U32 R9, R7 ;  /* 0x000000070009c245 */ /* 0x001fe20000201000 */
[----:B--2---:R-:W-:-:S05]  /*0820*/  @!P4 IMAD.IADD R12, R7, 0x1, R12 ;  /* 0x00000001070cc824 */ /* 0x004fca00078e020c */
[----:B------:R-:W0:Y:S01]  /*0830*/  @!P4 F2I.U32.TRUNC.NTZ R9, R9 ;  /* 0x000000090009c305 */ /* 0x000e22000020f000 */
[----:B------:R-:W-:Y:S04]  /*0840*/  @!P4 STS [R13+0x1fc], R12 ;  /* 0x0001fc0c0d00c388 */ /* 0x000fe80000000800 */
[----:B0-----:R0:W-:Y:S01]  /*0850*/  @!P4 STS [R13+0xfc], R9 ;  /* 0x0000fc090d00c388 */ /* 0x0011e20000000800 */
[----:B------:R-:W-:Y:S01]  /*0860*/  BAR.SYNC.DEFER_BLOCKING 0x0 ;  /* 0x0000000000007b1d */ /* 0x000fe20000010000 */
[----:B0-----:R-:W-:-:S05]  /*0870*/  @!P5 LEA R13, R3, UR4, 0x6 ;  /* 0x00000004030ddc11 */ /* 0x001fca000f8e30ff */
[----:B------:R-:W0:Y:S04]  /*0880*/  @!P3 LDS R7, [R15+0xfc] ;  /* 0x0000fc000f07b984 */ /* 0x000e280000000800 */
[----:B------:R-:W2:Y:S01]  /*0890*/  @!P3 LDS R10, [R15+0x7c] ;  /* 0x00007c000f0ab984 */ /* 0x000ea20000000800 */
[----:B0-----:R-:W-:Y:S01]  /*08a0*/  @!P3 I2FP.F32.U32 R8, R7 ;  /* 0x000000070008b245 */ /* 0x001fe20000201000 */
[----:B--2---:R-:W-:-:S05]  /*08b0*/  @!P3 IMAD.IADD R10, R7, 0x1, R10 ;  /* 0x00000001070ab824 */ /* 0x004fca00078e020a */
[----:B------:R-:W0:Y:S01]  /*08c0*/  @!P3 F2I.U32.TRUNC.NTZ R8, R8 ;  /* 0x000000080008b305 */ /* 0x000e22000020f000 */
[----:B------:R-:W-:Y:S04]  /*08d0*/  @!P3 STS [R15+0xfc], R10 ;  /* 0x0000fc0a0f00b388 */ /* 0x000fe80000000800 */
[----:B0-----:R-:W-:Y:S01]  /*08e0*/  @!P3 STS [R15+0x7c], R8 ;  /* 0x00007c080f00b388 */ /* 0x001fe20000000800 */
[----:B------:R-:W-:Y:S06]  /*08f0*/  BAR.SYNC.DEFER_BLOCKING 0x0 ;  /* 0x0000000000007b1d */ /* 0x000fec0000010000 */
        /* <DEDUP_REMOVED lines=15> */
[----:B------:R-:W-:Y:S01]  /*09f0*/  BAR.SYNC.DEFER_BLOCKING 0x0 ;  /* 0x0000000000007b1d */ /* 0x000fe20000010000 */
[----:B------:R-:W-:-:S13]  /*0a00*/  ISETP.GT.U32.AND P5, PT, R3, 0x7f, PT ;  /* 0x0000007f0300780c */ /* 0x000fda0003fa4070 */
[----:B------:R-:W-:Y:S01]  /*0a10*/  @!P5 LEA R11, R3, UR4, 0x4 ;  /* 0x00000004030bdc11 */ /* 0x000fe2000f8e20ff */
        /* <DEDUP_REMOVED lines=18> */
[----:B------:R-:W0:Y:S02]  /*0b40*/  @!P6 LDS.64 R12, [R18] ;  /* 0x00000000120ce984 */ /* 0x000e240000000a00 */
[----:B0-----:R-:W-:Y:S01]  /*0b50*/  @!P6 I2FP.F32.U32 R10, R13 ;  /* 0x0000000d000ae245 */ /* 0x001fe20000201000 */
[----:B------:R-:W-:-:S02]  /*0b60*/  @!P6 IMAD.IADD R17, R13, 0x1, R12 ;  /* 0x000000010d11e824 */ /* 0x000fc400078e020c */
[----:B-1----:R-:W-:Y:S01]  /*0b70*/  @!P1 IMAD.U32 R12, RZ, RZ, UR8 ;  /* 0x00000008ff0c9e24 */ /* 0x002fe2000f8e00ff */
[----:B------:R-:W0:Y:S01]  /*0b80*/  @!P6 F2I.U32.TRUNC.NTZ R16, R10 ;  /* 0x0000000a0010e305 */ /* 0x000e22000020f000 */
[----:B------:R-:W-:Y:S02]  /*0b90*/  @!P1 IMAD.U32 R13, RZ, RZ, UR9 ;  /* 0x00000009ff0d9e24 */ /* 0x000fe4000f8e00ff */
[----:B------:R-:W-:-:S04]  /*0ba0*/  @!P1 IMAD.WIDE.U32 R8, R5, 0x4, R12 ;  /* 0x0000000405089825 */ /* 0x000fc800078e000c */
[----:B------:R-:W-:Y:S02]  /*0bb0*/  @P1 IMAD.U32 R12, RZ, RZ, UR8 ;  /* 0x00000008ff0c1e24 */ /* 0x000fe4000f8e00ff */
[----:B------:R-:W-:Y:S01]  /*0bc0*/  @P1 IMAD.U32 R13, RZ, RZ, UR9 ;  /* 0x00000009ff0d1e24 */ /* 0x000fe2000f8e00ff */
[----:B0-----:R-:W-:Y:S01]  /*0bd0*/  @!P6 STS.64 [R18], R16 ;  /* 0x000000101200e388 */ /* 0x001fe20000000a00 */
[----:B------:R-:W-:Y:S01]  /*0be0*/  BAR.SYNC.DEFER_BLOCKING 0x0 ;  /* 0x0000000000007b1d */ /* 0x000fe20000010000 */
[----:B------:R-:W-:Y:S01]  /*0bf0*/  ISETP.NE.AND P6, PT, R3, RZ, PT ;  /* 0x000000ff0300720c */ /* 0x000fe20003fc5270 */
[----:B------:R-:W-:-:S04]  /*0c00*/  @P1 IMAD.WIDE.U32 R14, R5, 0x4, R12 ;  /* 0x00000004050e1825 */ /* 0x000fc800078e000c */
[----:B------:R-:W-:-:S04]  /*0c10*/  @!P0 IMAD.WIDE.U32 R10, R4, 0x4, R12 ;  /* 0x00000004040a8825 */ /* 0x000fc800078e000c */
[----:B------:R-:W-:Y:S01]  /*0c20*/  @P0 IMAD.WIDE.U32 R4, R4, 0x4, R12 ;  /* 0x0000000404040825 */ /* 0x000fe200078e000c */
[----:B------:R-:W0:Y:S04]  /*0c30*/  @!P1 LDS R19, [R6] ;  /* 0x0000000006139984 */ /* 0x000e280000000800 */
[----:B------:R-:W1:Y:S04]  /*0c40*/  @!P0 LDS R21, [R6+0x400] ;  /* 0x0004000006158984 */ /* 0x000e680000000800 */
[----:B0-----:R0:W-:Y:S04]  /*0c50*/  @!P1 STG.E desc[UR6][R8.64], R19 ;  /* 0x0000001308009986 */ /* 0x0011e8000c101906 */
[----:B------:R0:W-:Y:S04]  /*0c60*/  @P1 STG.E desc[UR6][R14.64], RZ ;  /* 0x000000ff0e001986 */ /* 0x0001e8000c101906 */
[----:B-1----:R0:W-:Y:S04]  /*0c70*/  @!P0 STG.E desc[UR6][R10.64], R21 ;  /* 0x000000150a008986 */ /* 0x0021e8000c101906 */
[----:B------:R0:W-:Y:S01]  /*0c80*/  @P0 STG.E desc[UR6][R4.64], RZ ;  /* 0x000000ff04000986 */ /* 0x0001e2000c101906 */
[----:B------:R-:W-:Y:S05]  /*0c90*/  @P6 EXIT ;  /* 0x000000000000694d */ /* 0x000fea0003800000 */
[----:B------:R-:W1:Y:S01]  /*0ca0*/  LDCU UR5, c[0x0][0x360] ;  /* 0x00006c00ff0577ac */ /* 0x000e620008000800 */
[----:B0-----:R-:W0:Y:S01]  /*0cb0*/  LDC.64 R4, c[0x0][0x380] ;  /* 0x0000e000ff047b82 */ /* 0x001e220000000a00 */
[----:B-1----:R-:W-:Y:S01]  /*0cc0*/  ULEA UR5, UR5, UR4, 0x3 ;  /* 0x0000000405057291 */ /* 0x002fe2000f8e18ff */
[----:B0-----:R-:W-:-:S08]  /*0cd0*/  IMAD.WIDE.U32 R2, R2, 0x4, R4 ;  /* 0x0000000402027825 */ /* 0x001fd000078e0004 */
[----:B------:R-:W0:Y:S02]  /*0ce0*/  LDS R7, [UR5+-0x4] ;  /* 0xfffffc05ff077984 */ /* 0x000e240008000800 */
[----:B0-----:R-:W-:-:S05]  /*0cf0*/  IMAD.IADD R7, R0, 0x1, R7 ;  /* 0x0000000100077824 */ /* 0x001fca00078e0207 */
[----:B------:R-:W-:Y:S01]  /*0d00*/  STG.E desc[UR6][R2.64], R7 ;  /* 0x0000000702007986 */ /* 0x000fe2000c101906 */
[----:B------:R-:W-:Y:S05]  /*0d10*/  EXIT ;  /* 0x000000000000794d */ /* 0x000fea0003800000 */
.L_x_5:
        /* <DEDUP_REMOVED lines=14> */
.L_x_7:


//--------------------- .nv.shared._Z15vector_additionPjS_i --------------------------
	.section	.nv.shared._Z15vector_additionPjS_i,"aw",@nobits
	.sectionflags	@""
	.align	4
.nv.shared._Z15vector_additionPjS_i:
	.zero		1028


//--------------------- .nv.shared.reserved.0     --------------------------
	.section	.nv.shared.reserved.0,"aw",@nobits
	.weak		__nv_reservedSMEM_offset_0_alias
	.size		__nv_reservedSMEM_offset_0_alias, 0, 64
	.other		__nv_reservedSMEM_offset_0_alias,@"STO_CUDA_RESERVED_SHARED STV_DEFAULT"
__nv_reservedSMEM_offset_0_alias:
	.zero		0
	.zero		64


//--------------------- .nv.shared._Z14Ex_Scan_KernelPjS_S_i --------------------------
	.section	.nv.shared._Z14Ex_Scan_KernelPjS_S_i,"aw",@nobits
	.sectionflags	@""
	.align	4
.nv.shared._Z14Ex_Scan_KernelPjS_S_i:
	.zero		3072


//--------------------- .nv.constant0._Z15vector_additionPjS_i --------------------------
	.section	.nv.constant0._Z15vector_additionPjS_i,"a",@progbits
	.sectionflags	@""
	.align	4
.nv.constant0._Z15vector_additionPjS_i:
	.zero		916


//--------------------- .nv.constant0._Z14Ex_Scan_KernelPjS_S_i --------------------------
	.section	.nv.constant0._Z14Ex_Scan_KernelPjS_S_i,"a",@progbits
	.sectionflags	@""
	.align	4
.nv.constant0._Z14Ex_Scan_KernelPjS_S_i:
	.zero		924


//--------------------- SYMBOLS --------------------------

	.type		.nv.reservedSmem.offset0,@object
	.size		.nv.reservedSmem.offset0,0x4
	.type		.nv.reservedSmem.cap,@object
	.size		.nv.reservedSmem.cap,0x4
